	.headerflags	@"EF_CUDA_TEXMODE_UNIFIED EF_CUDA_64BIT_ADDRESS EF_CUDA_ACCELERATORS EF_CUDA_SM90 EF_CUDA_VIRTUAL_SM(EF_CUDA_SM90)"
	.elftype	@"ET_EXEC"


//--------------------- .nv.info                  --------------------------
	.section	.nv.info,"",@"SHT_CUDA_INFO"
	.align	4


	//----- nvinfo : EIATTR_REGCOUNT
	.align		4
        /*0000*/ 	.byte	0x04, 0x2f
        /*0002*/ 	.short	(.L_3 - .L_2)
	.align		4
.L_2:
        /*0004*/ 	.word	index@(triton_poi_fused__native_batch_norm_legit_no_training_6)
        /*0008*/ 	.word	0x00000020


	//----- nvinfo : EIATTR_MIN_STACK_SIZE
	.align		4
.L_3:
        /*000c*/ 	.byte	0x04, 0x12
        /*000e*/ 	.short	(.L_5 - .L_4)
	.align		4
.L_4:
        /*0010*/ 	.word	index@(triton_poi_fused__native_batch_norm_legit_no_training_6)
        /*0014*/ 	.word	0x00000000


	//----- nvinfo : EIATTR_FRAME_SIZE
	.align		4
.L_5:
        /*0018*/ 	.byte	0x04, 0x11
        /*001a*/ 	.short	(.L_7 - .L_6)
	.align		4
.L_6:
        /*001c*/ 	.word	index@(triton_poi_fused__native_batch_norm_legit_no_training_6)
        /*0020*/ 	.word	0x00000000


	//----- nvinfo : EIATTR_MIN_STACK_SIZE
	.align		4
.L_7:
        /*0024*/ 	.byte	0x04, 0x12
        /*0026*/ 	.short	(.L_9 - .L_8)
	.align		4
.L_8:
        /*0028*/ 	.word	index@(triton_poi_fused__native_batch_norm_legit_no_training_6)
        /*002c*/ 	.word	0x00000000
.L_9:


//--------------------- .nv.info.triton_poi_fused__native_batch_norm_legit_no_training_6 --------------------------
	.section	.nv.info.triton_poi_fused__native_batch_norm_legit_no_training_6,"",@"SHT_CUDA_INFO"
	.sectionflags	@""
	.align	4


	//----- nvinfo : EIATTR_CUDA_API_VERSION
	.align		4
        /*0000*/ 	.byte	0x04, 0x37
        /*0002*/ 	.short	(.L_11 - .L_10)
.L_10:
        /*0004*/ 	.word	0x0000007c


	//----- nvinfo : EIATTR_KPARAM_INFO
	.align		4
.L_11:
        /*0008*/ 	.byte	0x04, 0x17
        /*000a*/ 	.short	(.L_13 - .L_12)
.L_12:
        /*000c*/ 	.word	0x00000000
        /*0010*/ 	.short	0x0006
        /*0012*/ 	.short	0x0030
        /*0014*/ 	.byte	0x00, 0xf0, 0x11, 0x00


	//----- nvinfo : EIATTR_KPARAM_INFO
	.align		4
.L_13:
        /*0018*/ 	.byte	0x04, 0x17
        /*001a*/ 	.short	(.L_15 - .L_14)
.L_14:
        /*001c*/ 	.word	0x00000000
        /*0020*/ 	.short	0x0005
        /*0022*/ 	.short	0x0028
        /*0024*/ 	.byte	0x00, 0xf4, 0x21, 0x00


	//----- nvinfo : EIATTR_KPARAM_INFO
	.align		4
.L_15:
        /*0028*/ 	.byte	0x04, 0x17
        /*002a*/ 	.short	(.L_17 - .L_16)
.L_16:
        /*002c*/ 	.word	0x00000000
        /*0030*/ 	.short	0x0004
        /*0032*/ 	.short	0x0020
        /*0034*/ 	.byte	0x00, 0xf4, 0x21, 0x00


	//----- nvinfo : EIATTR_KPARAM_INFO
	.align		4
.L_17:
        /*0038*/ 	.byte	0x04, 0x17
        /*003a*/ 	.short	(.L_19 - .L_18)
.L_18:
        /*003c*/ 	.word	0x00000000
        /*0040*/ 	.short	0x0003
        /*0042*/ 	.short	0x0018
        /*0044*/ 	.byte	0x00, 0xf4, 0x21, 0x00


	//----- nvinfo : EIATTR_KPARAM_INFO
	.align		4
.L_19:
        /*0048*/ 	.byte	0x04, 0x17
        /*004a*/ 	.short	(.L_21 - .L_20)
.L_20:
        /*004c*/ 	.word	0x00000000
        /*0050*/ 	.short	0x0002
        /*0052*/ 	.short	0x0010
        /*0054*/ 	.byte	0x00, 0xf4, 0x21, 0x00


	//----- nvinfo : EIATTR_KPARAM_INFO
	.align		4
.L_21:
        /*0058*/ 	.byte	0x04, 0x17
        /*005a*/ 	.short	(.L_23 - .L_22)
.L_22:
        /*005c*/ 	.word	0x00000000
        /*0060*/ 	.short	0x0001
        /*0062*/ 	.short	0x0008
        /*0064*/ 	.byte	0x00, 0xf4, 0x21, 0x00


	//----- nvinfo : EIATTR_KPARAM_INFO
	.align		4
.L_23:
        /*0068*/ 	.byte	0x04, 0x17
        /*006a*/ 	.short	(.L_25 - .L_24)
.L_24:
        /*006c*/ 	.word	0x00000000
        /*0070*/ 	.short	0x0000
        /*0072*/ 	.short	0x0000
        /*0074*/ 	.byte	0x00, 0xf4, 0x21, 0x00


	//----- nvinfo : EIATTR_SPARSE_MMA_MASK
	.align		4
.L_25:
        /*0078*/ 	.byte	0x03, 0x50
        /*007a*/ 	.short	0x0000


	//----- nvinfo : EIATTR_MAXREG_COUNT
	.align		4
        /*007c*/ 	.byte	0x03, 0x1b
        /*007e*/ 	.short	0x00ff


	//----- nvinfo : EIATTR_EXIT_INSTR_OFFSETS
	.align		4
        /*0080*/ 	.byte	0x04, 0x1c
        /*0082*/ 	.short	(.L_27 - .L_26)


	//   ....[0]....
.L_26:
        /*0084*/ 	.word	0x00000610


	//----- nvinfo : EIATTR_REQNTID
	.align		4
.L_27:
        /*0088*/ 	.byte	0x04, 0x10
        /*008a*/ 	.short	(.L_29 - .L_28)
.L_28:
        /*008c*/ 	.word	0x00000080
        /*0090*/ 	.word	0x00000001
        /*0094*/ 	.word	0x00000001


	//----- nvinfo : EIATTR_CBANK_PARAM_SIZE
	.align		4
.L_29:
        /*0098*/ 	.byte	0x03, 0x19
        /*009a*/ 	.short	0x0034


	//----- nvinfo : EIATTR_PARAM_CBANK
	.align		4
        /*009c*/ 	.byte	0x04, 0x0a
        /*009e*/ 	.short	(.L_31 - .L_30)
	.align		4
.L_30:
        /*00a0*/ 	.word	index@(.nv.constant0.triton_poi_fused__native_batch_norm_legit_no_training_6)
        /*00a4*/ 	.short	0x0210
        /*00a6*/ 	.short	0x0034


	//----- nvinfo : EIATTR_SW_WAR
	.align		4
.L_31:
        /*00a8*/ 	.byte	0x04, 0x36
        /*00aa*/ 	.short	(.L_33 - .L_32)
.L_32:
        /*00ac*/ 	.word	0x00000008
.L_33:


//--------------------- .nv.callgraph             --------------------------
	.section	.nv.callgraph,"",@"SHT_CUDA_CALLGRAPH"
	.align	4
	.sectionentsize	8
	.align		4
        /*0000*/ 	.word	0x00000000
	.align		4
        /*0004*/ 	.word	0xffffffff
	.align		4
        /*0008*/ 	.word	0x00000000
	.align		4
        /*000c*/ 	.word	0xfffffffe
	.align		4
        /*0010*/ 	.word	0x00000000
	.align		4
        /*0014*/ 	.word	0xfffffffd
	.align		4
        /*0018*/ 	.word	0x00000000
	.align		4
        /*001c*/ 	.word	0xfffffffc


//--------------------- .nv.constant4             --------------------------
	.section	.nv.constant4,"a",@progbits
	.align	8
	.align		8
.nv.constant4:
        /*0000*/ 	.dword	_$_str
	.align		8
        /*0008*/ 	.dword	_$_str_$_2


//--------------------- .text.triton_poi_fused__native_batch_norm_legit_no_training_6 --------------------------
	.section	.text.triton_poi_fused__native_batch_norm_legit_no_training_6,"ax",@progbits
	.align	128
        .global         triton_poi_fused__native_batch_norm_legit_no_training_6
        .type           triton_poi_fused__native_batch_norm_legit_no_training_6,@function
        .size           triton_poi_fused__native_batch_norm_legit_no_training_6,(.L_x_1 - triton_poi_fused__native_batch_norm_legit_no_training_6)
        .other          triton_poi_fused__native_batch_norm_legit_no_training_6,@"STO_CUDA_ENTRY STV_DEFAULT"
triton_poi_fused__native_batch_norm_legit_no_training_6:
.text.triton_poi_fused__native_batch_norm_legit_no_training_6:
[----:B------:R-:W-:Y:S01]  /*0000*/  LDC R1, c[0x0][0x28] ;  /* 0x00000a00ff017b82 */ /* 0x000fe20000000800 */
[----:B------:R-:W1:Y:S07]  /*0010*/  S2R R0, SR_TID.X ;  /* 0x0000000000007919 */ /* 0x000e6e0000002100 */
[----:B------:R-:W2:Y:S01]  /*0020*/  LDC.64 R8, c[0x0][0x220] ;  /* 0x00008800ff087b82 */ /* 0x000ea20000000a00 */
[----:B------:R-:W-:Y:S01]  /*0030*/  ULDC.64 UR4, c[0x0][0x208] ;  /* 0x0000820000047ab9 */ /* 0x000fe20000000a00 */
[----:B------:R-:W3:Y:S06]  /*0040*/  S2R R5, SR_CTAID.X ;  /* 0x0000000000057919 */ /* 0x000eec0000002500 */
[----:B------:R-:W4:Y:S08]  /*0050*/  LDC.64 R16, c[0x0][0x218] ;  /* 0x00008600ff107b82 */ /* 0x000f300000000a00 */
[----:B------:R-:W5:Y:S08]  /*0060*/  LDC.64 R22, c[0x0][0x210] ;  /* 0x00008400ff167b82 */ /* 0x000f700000000a00 */
[----:B------:R-:W5:Y:S01]  /*0070*/  LDC.64 R20, c[0x0][0x228] ;  /* 0x00008a00ff147b82 */ /* 0x000f620000000a00 */
[----:B-1----:R-:W-:-:S07]  /*0080*/  SHF.L.U32 R0, R0, 0x2, RZ ;  /* 0x0000000200007819 */ /* 0x002fce00000006ff */
[----:B------:R-:W1:Y:S01]  /*0090*/  LDC.64 R24, c[0x0][0x230] ;  /* 0x00008c00ff187b82 */ /* 0x000e620000000a00 */
[----:B---3--:R-:W-:Y:S02]  /*00a0*/  SHF.R.S32.HI R3, RZ, 0x15, R5 ;  /* 0x00000015ff037819 */ /* 0x008fe40000011405 */
[----:B------:R-:W-:Y:S02]  /*00b0*/  LOP3.LUT R0, R0, 0x1fc, RZ, 0xc0, !PT ;  /* 0x000001fc00007812 */ /* 0x000fe400078ec0ff */
[----:B------:R-:W-:Y:S02]  /*00c0*/  SGXT R3, R3, 0x1 ;  /* 0x000000010303781a */ /* 0x000fe40000000200 */
[----:B------:R-:W-:-:S04]  /*00d0*/  LEA R0, R5, R0, 0xa ;  /* 0x0000000005007211 */ /* 0x000fc800078e50ff */
[----:B------:R-:W-:-:S04]  /*00e0*/  LEA.HI R3, R3, R0, RZ, 0x7 ;  /* 0x0000000003037211 */ /* 0x000fc800078f38ff */
[----:B------:R-:W-:-:S04]  /*00f0*/  LOP3.LUT R3, R3, 0xffffff80, RZ, 0xc0, !PT ;  /* 0xffffff8003037812 */ /* 0x000fc800078ec0ff */
[----:B------:R-:W-:-:S05]  /*0100*/  IADD3 R3, R0, -R3, RZ ;  /* 0x8000000300037210 */ /* 0x000fca0007ffe0ff */
[----:B--2---:R-:W-:-:S05]  /*0110*/  IMAD.WIDE R8, R3, 0x4, R8 ;  /* 0x0000000403087825 */ /* 0x004fca00078e0208 */
[----:B------:R-:W2:Y:S01]  /*0120*/  LDG.E.EL.128 R4, desc[UR4][R8.64] ;  /* 0x0000000408047981 */ /* 0x000ea2000c2e1d00 */
[----:B------:R-:W-:Y:S01]  /*0130*/  HFMA2.MMA R2, -RZ, RZ, 1.625, 0 ;  /* 0x3e800000ff027435 */ /* 0x000fe200000001ff */
[----:B----4-:R-:W-:-:S04]  /*0140*/  IMAD.WIDE R16, R3, 0x4, R16 ;  /* 0x0000000403107825 */ /* 0x010fc800078e0210 */
[----:B-----5:R-:W-:Y:S02]  /*0150*/  IMAD.WIDE R22, R0, 0x4, R22 ;  /* 0x0000000400167825 */ /* 0x020fe400078e0216 */
[----:B------:R-:W3:Y:S04]  /*0160*/  LDG.E.EL.128 R16, desc[UR4][R16.64] ;  /* 0x0000000410107981 */ /* 0x000ee8000c2e1d00 */
[----:B------:R-:W3:Y:S04]  /*0170*/  LDG.E.128 R8, desc[UR4][R22.64+0x800] ;  /* 0x0008000416087981 */ /* 0x000ee8000c1e1d00 */
[----:B------:R4:W5:Y:S01]  /*0180*/  LDG.E.128 R12, desc[UR4][R22.64] ;  /* 0x00000004160c7981 */ /* 0x000962000c1e1d00 */
[----:B0-----:R-:W-:-:S04]  /*0190*/  IMAD.WIDE R20, R3, 0x4, R20 ;  /* 0x0000000403147825 */ /* 0x001fc800078e0214 */
[----:B-1----:R-:W-:-:S06]  /*01a0*/  IMAD.WIDE R24, R3, 0x4, R24 ;  /* 0x0000000403187825 */ /* 0x002fcc00078e0218 */
[----:B------:R-:W3:Y:S01]  /*01b0*/  LDG.E.EL.128 R24, desc[UR4][R24.64] ;  /* 0x0000000418187981 */ /* 0x000ee2000c2e1d00 */
[----:B--2---:R-:W-:Y:S01]  /*01c0*/  FADD R5, R5, 9.9999997473787516356e-06 ;  /* 0x3727c5ac05057421 */ /* 0x004fe20000000000 */
[----:B------:R-:W-:Y:S01]  /*01d0*/  FADD R6, R6, 9.9999997473787516356e-06 ;  /* 0x3727c5ac06067421 */ /* 0x000fe20000000000 */
[----:B------:R-:W-:-:S04]  /*01e0*/  FADD R4, R4, 9.9999997473787516356e-06 ;  /* 0x3727c5ac04047421 */ /* 0x000fc80000000000 */
[----:B------:R-:W0:Y:S08]  /*01f0*/  MUFU.SQRT R5, R5 ;  /* 0x0000000500057308 */ /* 0x000e300000002000 */
[----:B------:R-:W1:Y:S01]  /*0200*/  MUFU.SQRT R6, R6 ;  /* 0x0000000600067308 */ /* 0x000e620000002000 */
[----:B0-----:R-:W-:-:S07]  /*0210*/  FSETP.GT.AND P1, PT, R5, 8.50705917302346158658e+37, PT ;  /* 0x7e8000000500780b */ /* 0x001fce0003f24000 */
[----:B------:R-:W0:Y:S01]  /*0220*/  MUFU.SQRT R4, R4 ;  /* 0x0000000400047308 */ /* 0x000e220000002000 */
[C---:B------:R-:W-:Y:S02]  /*0230*/  FSETP.GEU.AND P4, PT, R5.reuse, 1.175494350822287508e-38, PT ;  /* 0x008000000500780b */ /* 0x040fe40003f8e000 */
[C---:B-1----:R-:W-:Y:S02]  /*0240*/  FSETP.GT.AND P2, PT, R6.reuse, 8.50705917302346158658e+37, PT ;  /* 0x7e8000000600780b */ /* 0x042fe40003f44000 */
[----:B------:R-:W-:Y:S01]  /*0250*/  FSETP.GEU.AND P5, PT, R6, 1.175494350822287508e-38, PT ;  /* 0x008000000600780b */ /* 0x000fe20003fae000 */
[----:B------:R-:W-:Y:S01]  /*0260*/  @P1 FMUL R5, R5, 0.25 ;  /* 0x3e80000005051820 */ /* 0x000fe20000400000 */
[----:B----4-:R-:W-:Y:S02]  /*0270*/  FSEL R22, R2, 1, P1 ;  /* 0x3f80000002167808 */ /* 0x010fe40000800000 */
[----:B0-----:R-:W-:-:S05]  /*0280*/  FSETP.GT.AND P0, PT, R4, 8.50705917302346158658e+37, PT ;  /* 0x7e8000000400780b */ /* 0x001fca0003f04000 */
[----:B------:R-:W-:Y:S01]  /*0290*/  @!P4 FMUL R5, R5, 16777216 ;  /* 0x4b8000000505c820 */ /* 0x000fe20000400000 */
[----:B------:R-:W-:Y:S01]  /*02a0*/  FSETP.GEU.AND P3, PT, R4, 1.175494350822287508e-38, PT ;  /* 0x008000000400780b */ /* 0x000fe20003f6e000 */
[----:B------:R-:W-:-:S04]  /*02b0*/  @P2 FMUL R6, R6, 0.25 ;  /* 0x3e80000006062820 */ /* 0x000fc80000400000 */
[----:B------:R-:W-:Y:S01]  /*02c0*/  @!P5 FMUL R6, R6, 16777216 ;  /* 0x4b8000000606d820 */ /* 0x000fe20000400000 */
[----:B------:R-:W0:Y:S01]  /*02d0*/  MUFU.RCP R5, R5 ;  /* 0x0000000500057308 */ /* 0x000e220000001000 */
[----:B------:R-:W-:Y:S01]  /*02e0*/  FSEL R23, R2, 1, P2 ;  /* 0x3f80000002177808 */ /* 0x000fe20001000000 */
[----:B------:R-:W-:Y:S01]  /*02f0*/  @!P4 FMUL R22, R22, 16777216 ;  /* 0x4b8000001616c820 */ /* 0x000fe20000400000 */
[----:B------:R-:W-:-:S05]  /*0300*/  @P0 FMUL R4, R4, 0.25 ;  /* 0x3e80000004040820 */ /* 0x000fca0000400000 */
[----:B------:R-:W1:Y:S01]  /*0310*/  MUFU.RCP R6, R6 ;  /* 0x0000000600067308 */ /* 0x000e620000001000 */
[----:B------:R-:W-:Y:S01]  /*0320*/  @!P5 FMUL R23, R23, 16777216 ;  /* 0x4b8000001717d820 */ /* 0x000fe20000400000 */
[----:B------:R-:W-:Y:S01]  /*0330*/  @!P3 FMUL R4, R4, 16777216 ;  /* 0x4b8000000404b820 */ /* 0x000fe20000400000 */
[----:B0-----:R-:W-:-:S05]  /*0340*/  FMUL R5, R5, R22 ;  /* 0x0000001605057220 */ /* 0x001fca0000400000 */
[----:B------:R-:W0:Y:S01]  /*0350*/  MUFU.RCP R4, R4 ;  /* 0x0000000400047308 */ /* 0x000e220000001000 */
[----:B-1----:R-:W-:Y:S02]  /*0360*/  FMUL R6, R6, R23 ;  /* 0x0000001706067220 */ /* 0x002fe40000400000 */
[----:B------:R-:W2:Y:S01]  /*0370*/  LDG.E.EL.128 R20, desc[UR4][R20.64] ;  /* 0x0000000414147981 */ /* 0x000ea2000c2e1d00 */
[----:B------:R-:W-:-:S05]  /*0380*/  FSEL R3, R2, 1, P0 ;  /* 0x3f80000002037808 */ /* 0x000fca0000000000 */
[----:B------:R-:W-:-:S04]  /*0390*/  @!P3 FMUL R3, R3, 16777216 ;  /* 0x4b8000000303b820 */ /* 0x000fc80000400000 */
[----:B0-----:R-:W-:Y:S01]  /*03a0*/  FMUL R4, R4, R3 ;  /* 0x0000000304047220 */ /* 0x001fe20000400000 */
[----:B------:R-:W-:-:S04]  /*03b0*/  FADD R3, R7, 9.9999997473787516356e-06 ;  /* 0x3727c5ac07037421 */ /* 0x000fc80000000000 */
[----:B------:R-:W0:Y:S02]  /*03c0*/  MUFU.SQRT R29, R3 ;  /* 0x00000003001d7308 */ /* 0x000e240000002000 */
[C---:B0-----:R-:W-:Y:S02]  /*03d0*/  FSETP.GT.AND P0, PT, R29.reuse, 8.50705917302346158658e+37, PT ;  /* 0x7e8000001d00780b */ /* 0x041fe40003f04000 */
[----:B------:R-:W-:-:S11]  /*03e0*/  FSETP.GEU.AND P1, PT, R29, 1.175494350822287508e-38, PT ;  /* 0x008000001d00780b */ /* 0x000fd60003f2e000 */
[----:B------:R-:W-:-:S04]  /*03f0*/  @P0 FMUL R29, R29, 0.25 ;  /* 0x3e8000001d1d0820 */ /* 0x000fc80000400000 */
[----:B------:R-:W-:-:S04]  /*0400*/  @!P1 FMUL R29, R29, 16777216 ;  /* 0x4b8000001d1d9820 */ /* 0x000fc80000400000 */
[----:B------:R-:W0:Y:S01]  /*0410*/  MUFU.RCP R7, R29 ;  /* 0x0000001d00077308 */ /* 0x000e220000001000 */
[----:B------:R-:W-:-:S05]  /*0420*/  FSEL R2, R2, 1, P0 ;  /* 0x3f80000002027808 */ /* 0x000fca0000000000 */
[----:B------:R-:W-:-:S04]  /*0430*/  @!P1 FMUL R2, R2, 16777216 ;  /* 0x4b80000002029820 */ /* 0x000fc80000400000 */
[----:B0-----:R-:W-:Y:S02]  /*0440*/  FMUL R7, R7, R2 ;  /* 0x0000000207077220 */ /* 0x001fe40000400000 */
[----:B------:R-:W0:Y:S01]  /*0450*/  LDC.64 R2, c[0x0][0x238] ;  /* 0x00008e00ff027b82 */ /* 0x000e220000000a00 */
[--C-:B---3--:R-:W-:Y:S01]  /*0460*/  FADD R28, R11, -R19.reuse ;  /* 0x800000130b1c7221 */ /* 0x108fe20000000000 */
[----:B------:R-:W-:Y:S01]  /*0470*/  FADD R11, R10, -R18 ;  /* 0x800000120a0b7221 */ /* 0x000fe20000000000 */
[--C-:B------:R-:W-:Y:S01]  /*0480*/  FADD R10, R8, -R16.reuse ;  /* 0x80000010080a7221 */ /* 0x100fe20000000000 */
[----:B-----5:R-:W-:Y:S01]  /*0490*/  FADD R15, R15, -R19 ;  /* 0x800000130f0f7221 */ /* 0x020fe20000000000 */
[----:B------:R-:W-:Y:S01]  /*04a0*/  FADD R16, R12, -R16 ;  /* 0x800000100c107221 */ /* 0x000fe20000000000 */
[----:B------:R-:W-:Y:S01]  /*04b0*/  FADD R19, R14, -R18 ;  /* 0x800000120e137221 */ /* 0x000fe20000000000 */
[--C-:B------:R-:W-:Y:S01]  /*04c0*/  FADD R12, R13, -R17.reuse ;  /* 0x800000110d0c7221 */ /* 0x100fe20000000000 */
[----:B------:R-:W-:Y:S01]  /*04d0*/  FADD R8, R9, -R17 ;  /* 0x8000001109087221 */ /* 0x000fe20000000000 */
[-C--:B------:R-:W-:Y:S01]  /*04e0*/  FMUL R9, R10, R4.reuse ;  /* 0x000000040a097220 */ /* 0x080fe20000400000 */
[----:B------:R-:W-:Y:S01]  /*04f0*/  FMUL R13, R16, R4 ;  /* 0x00000004100d7220 */ /* 0x000fe20000400000 */
[----:B------:R-:W-:Y:S01]  /*0500*/  FMUL R12, R12, R5 ;  /* 0x000000050c0c7220 */ /* 0x000fe20000400000 */
[-C--:B------:R-:W-:Y:S01]  /*0510*/  FMUL R19, R19, R6.reuse ;  /* 0x0000000613137220 */ /* 0x080fe20000400000 */
[----:B------:R-:W-:Y:S01]  /*0520*/  FMUL R10, R15, R7 ;  /* 0x000000070f0a7220 */ /* 0x000fe20000400000 */
[----:B------:R-:W-:Y:S01]  /*0530*/  FMUL R8, R8, R5 ;  /* 0x0000000508087220 */ /* 0x000fe20000400000 */
[----:B------:R-:W-:Y:S01]  /*0540*/  FMUL R11, R11, R6 ;  /* 0x000000060b0b7220 */ /* 0x000fe20000400000 */
[----:B------:R-:W-:Y:S01]  /*0550*/  FMUL R28, R28, R7 ;  /* 0x000000071c1c7220 */ /* 0x000fe20000400000 */
[----:B0-----:R-:W-:-:S04]  /*0560*/  IMAD.WIDE R2, R0, 0x4, R2 ;  /* 0x0000000400027825 */ /* 0x001fc800078e0202 */
[----:B--2---:R-:W-:Y:S01]  /*0570*/  FFMA R4, R20, R13, R24 ;  /* 0x0000000d14047223 */ /* 0x004fe20000000018 */
[----:B------:R-:W-:Y:S01]  /*0580*/  FFMA R5, R21, R12, R25 ;  /* 0x0000000c15057223 */ /* 0x000fe20000000019 */
[----:B------:R-:W-:Y:S01]  /*0590*/  FFMA R6, R22, R19, R26 ;  /* 0x0000001316067223 */ /* 0x000fe2000000001a */
[----:B------:R-:W-:Y:S01]  /*05a0*/  FFMA R7, R23, R10, R27 ;  /* 0x0000000a17077223 */ /* 0x000fe2000000001b */
[----:B------:R-:W-:Y:S01]  /*05b0*/  FFMA R20, R20, R9, R24 ;  /* 0x0000000914147223 */ /* 0x000fe20000000018 */
[----:B------:R-:W-:Y:S01]  /*05c0*/  FFMA R21, R21, R8, R25 ;  /* 0x0000000815157223 */ /* 0x000fe20000000019 */
[----:B------:R-:W-:Y:S01]  /*05d0*/  FFMA R22, R22, R11, R26 ;  /* 0x0000000b16167223 */ /* 0x000fe2000000001a */
[----:B------:R-:W-:Y:S01]  /*05e0*/  FFMA R23, R23, R28, R27 ;  /* 0x0000001c17177223 */ /* 0x000fe2000000001b */
[----:B------:R-:W-:Y:S04]  /*05f0*/  STG.E.128 desc[UR4][R2.64], R4 ;  /* 0x0000000402007986 */ /* 0x000fe8000c101d04 */
[----:B------:R-:W-:Y:S01]  /*0600*/  STG.E.128 desc[UR4][R2.64+0x800], R20 ;  /* 0x0008001402007986 */ /* 0x000fe2000c101d04 */
[----:B------:R-:W-:Y:S05]  /*0610*/  EXIT ;  /* 0x000000000000794d */ /* 0x000fea0003800000 */
.L_x_0:
[----:B------:R-:W-:-:S00]  /*0620*/  BRA `(.L_x_0) ;  /* 0xfffffffc00fc7947 */ /* 0x000fc0000383ffff */
[----:B------:R-:W-:-:S00]  /*0630*/  NOP ;  /* 0x0000000000007918 */ /* 0x000fc00000000000 */
        /* <DEDUP_REMOVED lines=12> */
.L_x_1:


//--------------------- .nv.global.init           --------------------------
	.section	.nv.global.init,"aw",@progbits
.nv.global.init:
	.type		_$_str,@object
	.size		_$_str,(_$_str_$_2 - _$_str)
_$_str:
        /*0000*/ 	.byte	0x5f, 0x5f, 0x43, 0x55, 0x44, 0x41, 0x5f, 0x46, 0x54, 0x5a, 0x00
	.type		_$_str_$_2,@object
	.size		_$_str_$_2,(.L_1 - _$_str_$_2)
_$_str_$_2:
        /*000b*/ 	.byte	0x5f, 0x5f, 0x43, 0x55, 0x44, 0x41, 0x5f, 0x50, 0x52, 0x45, 0x43, 0x5f, 0x53, 0x51, 0x52, 0x54
        /*001b*/ 	.byte	0x00
.L_1:


//--------------------- .nv.constant0.triton_poi_fused__native_batch_norm_legit_no_training_6 --------------------------
	.section	.nv.constant0.triton_poi_fused__native_batch_norm_legit_no_training_6,"a",@progbits
	.sectionflags	@""
	.align	4
.nv.constant0.triton_poi_fused__native_batch_norm_legit_no_training_6:
	.zero		580
